//
// Generated by NVIDIA NVVM Compiler
//
// Compiler Build ID: CL-36424714
// Cuda compilation tools, release 13.0, V13.0.88
// Based on NVVM 20.0.0
//

.version 9.0
.target sm_100
.address_size 64

	// .globl	_Z15nomalize_kernelPfPKfi

.visible .entry _Z15nomalize_kernelPfPKfi(
	.param .u64 .ptr .align 1 _Z15nomalize_kernelPfPKfi_param_0,
	.param .u64 .ptr .align 1 _Z15nomalize_kernelPfPKfi_param_1,
	.param .u32 _Z15nomalize_kernelPfPKfi_param_2
)
{
	.reg .pred 	%p<2>;
	.reg .b32 	%r<6>;
	.reg .b32 	%f<4>;
	.reg .b64 	%rd<7>;

	ld.param.u64 	%rd1, [_Z15nomalize_kernelPfPKfi_param_0];
	ld.param.u64 	%rd2, [_Z15nomalize_kernelPfPKfi_param_1];
	ld.param.u32 	%r2, [_Z15nomalize_kernelPfPKfi_param_2];
	mov.u32 	%r3, %ntid.x;
	mov.u32 	%r4, %ctaid.x;
	mov.u32 	%r5, %tid.x;
	mad.lo.s32 	%r1, %r3, %r4, %r5;
	setp.ge.s32 	%p1, %r1, %r2;
	@%p1 bra 	$L__BB0_2;
	cvta.to.global.u64 	%rd3, %rd1;
	cvta.to.global.u64 	%rd4, %rd2;
	mul.wide.s32 	%rd5, %r1, 4;
	add.s64 	%rd6, %rd3, %rd5;
	ld.global.f32 	%f1, [%rd6];
	ld.global.f32 	%f2, [%rd4];
	div.rn.f32 	%f3, %f1, %f2;
	st.global.f32 	[%rd6], %f3;
$L__BB0_2:
	ret;

}
	// .globl	_Z14exp_sum_kernelPKfPfS1_i
.visible .entry _Z14exp_sum_kernelPKfPfS1_i(
	.param .u64 .ptr .align 1 _Z14exp_sum_kernelPKfPfS1_i_param_0,
	.param .u64 .ptr .align 1 _Z14exp_sum_kernelPKfPfS1_i_param_1,
	.param .u64 .ptr .align 1 _Z14exp_sum_kernelPKfPfS1_i_param_2,
	.param .u32 _Z14exp_sum_kernelPKfPfS1_i_param_3
)
{
	.reg .pred 	%p<2>;
	.reg .b32 	%r<8>;
	.reg .b32 	%f<15>;
	.reg .b64 	%rd<10>;

	ld.param.u64 	%rd1, [_Z14exp_sum_kernelPKfPfS1_i_param_0];
	ld.param.u64 	%rd2, [_Z14exp_sum_kernelPKfPfS1_i_param_1];
	ld.param.u64 	%rd3, [_Z14exp_sum_kernelPKfPfS1_i_param_2];
	ld.param.u32 	%r2, [_Z14exp_sum_kernelPKfPfS1_i_param_3];
	mov.u32 	%r3, %ntid.x;
	mov.u32 	%r4, %ctaid.x;
	mov.u32 	%r5, %tid.x;
	mad.lo.s32 	%r1, %r3, %r4, %r5;
	setp.ge.s32 	%p1, %r1, %r2;
	@%p1 bra 	$L__BB1_2;
	cvta.to.global.u64 	%rd4, %rd1;
	cvta.to.global.u64 	%rd5, %rd2;
	cvta.to.global.u64 	%rd6, %rd3;
	mul.wide.s32 	%rd7, %r1, 4;
	add.s64 	%rd8, %rd4, %rd7;
	ld.global.f32 	%f1, [%rd8];
	fma.rn.f32 	%f2, %f1, 0f3BBB989D, 0f3F000000;
	cvt.sat.f32.f32 	%f3, %f2;
	mov.f32 	%f4, 0f4B400001;
	mov.f32 	%f5, 0f437C0000;
	fma.rm.f32 	%f6, %f3, %f5, %f4;
	add.f32 	%f7, %f6, 0fCB40007F;
	neg.f32 	%f8, %f7;
	fma.rn.f32 	%f9, %f1, 0f3FB8AA3B, %f8;
	fma.rn.f32 	%f10, %f1, 0f32A57060, %f9;
	mov.b32 	%r6, %f6;
	shl.b32 	%r7, %r6, 23;
	mov.b32 	%f11, %r7;
	ex2.approx.ftz.f32 	%f12, %f10;
	mul.f32 	%f13, %f12, %f11;
	add.s64 	%rd9, %rd5, %rd7;
	st.global.f32 	[%rd9], %f13;
	atom.global.add.f32 	%f14, [%rd6], %f13;
$L__BB1_2:
	ret;

}


// ===== COMPILED SASS (sm_100) =====

	.target	sm_100

	.elftype	@"ET_EXEC"


//--------------------- .note.nv.tkinfo           --------------------------
	.section	.note.nv.tkinfo,"",@"SHT_NOTE"
	.sectionflags	@"SHF_NOTE_NV_TKINFO"
	.tkinfo
        /*0018*/ 	.word	0x00000002
        /*0030*/ 	.string	""
        /*0030*/ 	.string	"ptxas"
        /*0030*/ 	.string	"Cuda compilation tools, release 13.0, V13.0.88"
        /*0030*/ 	.string	"Build cuda_13.0.r13.0/compiler.36424714_0"
        /*0030*/ 	.string	"-arch sm_100 -m 64 "



//--------------------- .note.nv.cuinfo           --------------------------
	.section	.note.nv.cuinfo,"",@"SHT_NOTE"
	.sectionflags	@"SHF_NOTE_NV_CUINFO"
        /*0018*/ 	.short	0x0002
        /*001a*/ 	.short	0x0064
        /*001c*/ 	.short	0x0082
	.zero		2


//--------------------- .nv.info                  --------------------------
	.section	.nv.info,"",@"SHT_CUDA_INFO"
	.align	4


	//----- nvinfo : EIATTR_REGCOUNT
	.align		4
        /*0000*/ 	.byte	0x04, 0x2f
        /*0002*/ 	.short	(.L_1 - .L_0)
	.align		4
.L_0:
        /*0004*/ 	.word	index@(_Z15nomalize_kernelPfPKfi)
        /*0008*/ 	.word	0x00000010


	//----- nvinfo : EIATTR_FRAME_SIZE
	.align		4
.L_1:
        /*000c*/ 	.byte	0x04, 0x11
        /*000e*/ 	.short	(.L_3 - .L_2)
	.align		4
.L_2:
        /*0010*/ 	.word	index@($__internal_0_$__cuda_sm3x_div_rn_noftz_f32_slowpath)
        /*0014*/ 	.word	0x00000000


	//----- nvinfo : EIATTR_FRAME_SIZE
	.align		4
.L_3:
        /*0018*/ 	.byte	0x04, 0x11
        /*001a*/ 	.short	(.L_5 - .L_4)
	.align		4
.L_4:
        /*001c*/ 	.word	index@(_Z15nomalize_kernelPfPKfi)
        /*0020*/ 	.word	0x00000000


	//----- nvinfo : EIATTR_REGCOUNT
	.align		4
.L_5:
        /*0024*/ 	.byte	0x04, 0x2f
        /*0026*/ 	.short	(.L_7 - .L_6)
	.align		4
.L_6:
        /*0028*/ 	.word	index@(_Z14exp_sum_kernelPKfPfS1_i)
        /*002c*/ 	.word	0x0000000e


	//----- nvinfo : EIATTR_FRAME_SIZE
	.align		4
.L_7:
        /*0030*/ 	.byte	0x04, 0x11
        /*0032*/ 	.short	(.L_9 - .L_8)
	.align		4
.L_8:
        /*0034*/ 	.word	index@(_Z14exp_sum_kernelPKfPfS1_i)
        /*0038*/ 	.word	0x00000000


	//----- nvinfo : EIATTR_MIN_STACK_SIZE
	.align		4
.L_9:
        /*003c*/ 	.byte	0x04, 0x12
        /*003e*/ 	.short	(.L_11 - .L_10)
	.align		4
.L_10:
        /*0040*/ 	.word	index@(_Z14exp_sum_kernelPKfPfS1_i)
        /*0044*/ 	.word	0x00000000


	//----- nvinfo : EIATTR_MIN_STACK_SIZE
	.align		4
.L_11:
        /*0048*/ 	.byte	0x04, 0x12
        /*004a*/ 	.short	(.L_13 - .L_12)
	.align		4
.L_12:
        /*004c*/ 	.word	index@(_Z15nomalize_kernelPfPKfi)
        /*0050*/ 	.word	0x00000000
.L_13:


//--------------------- .nv.compat                --------------------------
	.section	.nv.compat,"",@"SHT_CUDA_COMPAT_INFO"
	.align	4
        /*0000*/ 	.byte	0x02, 0x09, 0x00, 0x00, 0x02, 0x02, 0x01, 0x00, 0x02, 0x05, 0x05, 0x00, 0x03, 0x07, 0x01, 0x01
        /*0010*/ 	.byte	0x02, 0x03, 0x00, 0x00, 0x02, 0x06, 0x01, 0x00, 0x04, 0x0b, 0x08, 0x00, 0x01, 0x00, 0x00, 0x00
        /*0020*/ 	.byte	0x00, 0x00, 0x00, 0x00


//--------------------- .nv.info._Z14exp_sum_kernelPKfPfS1_i --------------------------
	.section	.nv.info._Z14exp_sum_kernelPKfPfS1_i,"",@"SHT_CUDA_INFO"
	.sectionflags	@""
	.align	4


	//----- nvinfo : EIATTR_CUDA_API_VERSION
	.align		4
        /*0000*/ 	.byte	0x04, 0x37
        /*0002*/ 	.short	(.L_15 - .L_14)
.L_14:
        /*0004*/ 	.word	0x00000082


	//----- nvinfo : EIATTR_KPARAM_INFO
	.align		4
.L_15:
        /*0008*/ 	.byte	0x04, 0x17
        /*000a*/ 	.short	(.L_17 - .L_16)
.L_16:
        /*000c*/ 	.word	0x00000000
        /*0010*/ 	.short	0x0003
        /*0012*/ 	.short	0x0018
        /*0014*/ 	.byte	0x00, 0xf0, 0x11, 0x00


	//----- nvinfo : EIATTR_KPARAM_INFO
	.align		4
.L_17:
        /*0018*/ 	.byte	0x04, 0x17
        /*001a*/ 	.short	(.L_19 - .L_18)
.L_18:
        /*001c*/ 	.word	0x00000000
        /*0020*/ 	.short	0x0002
        /*0022*/ 	.short	0x0010
        /*0024*/ 	.byte	0x00, 0xf5, 0x21, 0x00


	//----- nvinfo : EIATTR_KPARAM_INFO
	.align		4
.L_19:
        /*0028*/ 	.byte	0x04, 0x17
        /*002a*/ 	.short	(.L_21 - .L_20)
.L_20:
        /*002c*/ 	.word	0x00000000
        /*0030*/ 	.short	0x0001
        /*0032*/ 	.short	0x0008
        /*0034*/ 	.byte	0x00, 0xf5, 0x21, 0x00


	//----- nvinfo : EIATTR_KPARAM_INFO
	.align		4
.L_21:
        /*0038*/ 	.byte	0x04, 0x17
        /*003a*/ 	.short	(.L_23 - .L_22)
.L_22:
        /*003c*/ 	.word	0x00000000
        /*0040*/ 	.short	0x0000
        /*0042*/ 	.short	0x0000
        /*0044*/ 	.byte	0x00, 0xf5, 0x21, 0x00


	//----- nvinfo : EIATTR_SPARSE_MMA_MASK
	.align		4
.L_23:
        /*0048*/ 	.byte	0x03, 0x50
        /*004a*/ 	.short	0x0000


	//----- nvinfo : EIATTR_MAXREG_COUNT
	.align		4
        /*004c*/ 	.byte	0x03, 0x1b
        /*004e*/ 	.short	0x00ff


	//----- nvinfo : EIATTR_MERCURY_ISA_VERSION
	.align		4
        /*0050*/ 	.byte	0x03, 0x5f
        /*0052*/ 	.short	0x0101


	//----- nvinfo : EIATTR_VRC_CTA_INIT_COUNT
	.align		4
        /*0054*/ 	.byte	0x02, 0x4a
	.zero		1
	.zero		1


	//----- nvinfo : EIATTR_EXIT_INSTR_OFFSETS
	.align		4
        /*0058*/ 	.byte	0x04, 0x1c
        /*005a*/ 	.short	(.L_25 - .L_24)


	//   ....[0]....
.L_24:
        /*005c*/ 	.word	0x00000070


	//   ....[1]....
        /*0060*/ 	.word	0x000001b0


	//----- nvinfo : EIATTR_CBANK_PARAM_SIZE
	.align		4
.L_25:
        /*0064*/ 	.byte	0x03, 0x19
        /*0066*/ 	.short	0x001c


	//----- nvinfo : EIATTR_PARAM_CBANK
	.align		4
        /*0068*/ 	.byte	0x04, 0x0a
        /*006a*/ 	.short	(.L_27 - .L_26)
	.align		4
.L_26:
        /*006c*/ 	.word	index@(.nv.constant0._Z14exp_sum_kernelPKfPfS1_i)
        /*0070*/ 	.short	0x0380
        /*0072*/ 	.short	0x001c


	//----- nvinfo : EIATTR_SW_WAR
	.align		4
.L_27:
        /*0074*/ 	.byte	0x04, 0x36
        /*0076*/ 	.short	(.L_29 - .L_28)
.L_28:
        /*0078*/ 	.word	0x00000008
.L_29:


//--------------------- .nv.info._Z15nomalize_kernelPfPKfi --------------------------
	.section	.nv.info._Z15nomalize_kernelPfPKfi,"",@"SHT_CUDA_INFO"
	.sectionflags	@""
	.align	4


	//----- nvinfo : EIATTR_CUDA_API_VERSION
	.align		4
        /*0000*/ 	.byte	0x04, 0x37
        /*0002*/ 	.short	(.L_31 - .L_30)
.L_30:
        /*0004*/ 	.word	0x00000082


	//----- nvinfo : EIATTR_KPARAM_INFO
	.align		4
.L_31:
        /*0008*/ 	.byte	0x04, 0x17
        /*000a*/ 	.short	(.L_33 - .L_32)
.L_32:
        /*000c*/ 	.word	0x00000000
        /*0010*/ 	.short	0x0002
        /*0012*/ 	.short	0x0010
        /*0014*/ 	.byte	0x00, 0xf0, 0x11, 0x00


	//----- nvinfo : EIATTR_KPARAM_INFO
	.align		4
.L_33:
        /*0018*/ 	.byte	0x04, 0x17
        /*001a*/ 	.short	(.L_35 - .L_34)
.L_34:
        /*001c*/ 	.word	0x00000000
        /*0020*/ 	.short	0x0001
        /*0022*/ 	.short	0x0008
        /*0024*/ 	.byte	0x00, 0xf5, 0x21, 0x00


	//----- nvinfo : EIATTR_KPARAM_INFO
	.align		4
.L_35:
        /*0028*/ 	.byte	0x04, 0x17
        /*002a*/ 	.short	(.L_37 - .L_36)
.L_36:
        /*002c*/ 	.word	0x00000000
        /*0030*/ 	.short	0x0000
        /*0032*/ 	.short	0x0000
        /*0034*/ 	.byte	0x00, 0xf5, 0x21, 0x00


	//----- nvinfo : EIATTR_SPARSE_MMA_MASK
	.align		4
.L_37:
        /*0038*/ 	.byte	0x03, 0x50
        /*003a*/ 	.short	0x0000


	//----- nvinfo : EIATTR_MAXREG_COUNT
	.align		4
        /*003c*/ 	.byte	0x03, 0x1b
        /*003e*/ 	.short	0x00ff


	//----- nvinfo : EIATTR_MERCURY_ISA_VERSION
	.align		4
        /*0040*/ 	.byte	0x03, 0x5f
        /*0042*/ 	.short	0x0101


	//----- nvinfo : EIATTR_VRC_CTA_INIT_COUNT
	.align		4
        /*0044*/ 	.byte	0x02, 0x4a
	.zero		1
	.zero		1


	//----- nvinfo : EIATTR_EXIT_INSTR_OFFSETS
	.align		4
        /*0048*/ 	.byte	0x04, 0x1c
        /*004a*/ 	.short	(.L_39 - .L_38)


	//   ....[0]....
.L_38:
        /*004c*/ 	.word	0x00000070


	//   ....[1]....
        /*0050*/ 	.word	0x000001c0


	//----- nvinfo : EIATTR_CRS_STACK_SIZE
	.align		4
.L_39:
        /*0054*/ 	.byte	0x04, 0x1e
        /*0056*/ 	.short	(.L_41 - .L_40)
.L_40:
        /*0058*/ 	.word	0x00000000


	//----- nvinfo : EIATTR_CBANK_PARAM_SIZE
	.align		4
.L_41:
        /*005c*/ 	.byte	0x03, 0x19
        /*005e*/ 	.short	0x0014


	//----- nvinfo : EIATTR_PARAM_CBANK
	.align		4
        /*0060*/ 	.byte	0x04, 0x0a
        /*0062*/ 	.short	(.L_43 - .L_42)
	.align		4
.L_42:
        /*0064*/ 	.word	index@(.nv.constant0._Z15nomalize_kernelPfPKfi)
        /*0068*/ 	.short	0x0380
        /*006a*/ 	.short	0x0014


	//----- nvinfo : EIATTR_SW_WAR
	.align		4
.L_43:
        /*006c*/ 	.byte	0x04, 0x36
        /*006e*/ 	.short	(.L_45 - .L_44)
.L_44:
        /*0070*/ 	.word	0x00000008
.L_45:


//--------------------- .nv.callgraph             --------------------------
	.section	.nv.callgraph,"",@"SHT_CUDA_CALLGRAPH"
	.align	4
	.sectionentsize	8
	.align		4
        /*0000*/ 	.word	0x00000000
	.align		4
        /*0004*/ 	.word	0xffffffff
	.align		4
        /*0008*/ 	.word	0x00000000
	.align		4
        /*000c*/ 	.word	0xfffffffe
	.align		4
        /*0010*/ 	.word	0x00000000
	.align		4
        /*0014*/ 	.word	0xfffffffd
	.align		4
        /*0018*/ 	.word	0x00000000
	.align		4
        /*001c*/ 	.word	0xfffffffc


//--------------------- .text._Z14exp_sum_kernelPKfPfS1_i --------------------------
	.section	.text._Z14exp_sum_kernelPKfPfS1_i,"ax",@progbits
	.align	128
        .global         _Z14exp_sum_kernelPKfPfS1_i
        .type           _Z14exp_sum_kernelPKfPfS1_i,@function
        .size           _Z14exp_sum_kernelPKfPfS1_i,(.L_x_16 - _Z14exp_sum_kernelPKfPfS1_i)
        .other          _Z14exp_sum_kernelPKfPfS1_i,@"STO_CUDA_ENTRY STV_DEFAULT"
_Z14exp_sum_kernelPKfPfS1_i:
.text._Z14exp_sum_kernelPKfPfS1_i:
[----:B------:R-:W-:Y:S01]  /*0000*/  LDC R1, c[0x0][0x37c] ;  /* 0x0000df00ff017b82 */ /* 0x000fe20000000800 */
[----:B------:R-:W0:Y:S01]  /*0010*/  S2R R9, SR_CTAID.X ;  /* 0x0000000000097919 */ /* 0x000e220000002500 */
[----:B------:R-:W0:Y:S01]  /*0020*/  LDCU UR4, c[0x0][0x360] ;  /* 0x00006c00ff0477ac */ /* 0x000e220008000800 */
[----:B------:R-:W0:Y:S01]  /*0030*/  S2R R0, SR_TID.X ;  /* 0x0000000000007919 */ /* 0x000e220000002100 */
[----:B------:R-:W1:Y:S01]  /*0040*/  LDCU UR5, c[0x0][0x398] ;  /* 0x00007300ff0577ac */ /* 0x000e620008000800 */
[----:B0-----:R-:W-:-:S05]  /*0050*/  IMAD R9, R9, UR4, R0 ;  /* 0x0000000409097c24 */ /* 0x001fca000f8e0200 */
[----:B-1----:R-:W-:-:S13]  /*0060*/  ISETP.GE.AND P0, PT, R9, UR5, PT ;  /* 0x0000000509007c0c */ /* 0x002fda000bf06270 */
[----:B------:R-:W-:Y:S05]  /*0070*/  @P0 EXIT ;  /* 0x000000000000094d */ /* 0x000fea0003800000 */
[----:B------:R-:W0:Y:S01]  /*0080*/  LDC.64 R2, c[0x0][0x380] ;  /* 0x0000e000ff027b82 */ /* 0x000e220000000a00 */
[----:B------:R-:W1:Y:S01]  /*0090*/  LDCU.64 UR4, c[0x0][0x358] ;  /* 0x00006b00ff0477ac */ /* 0x000e620008000a00 */
[----:B0-----:R-:W-:-:S06]  /*00a0*/  IMAD.WIDE R2, R9, 0x4, R2 ;  /* 0x0000000409027825 */ /* 0x001fcc00078e0202 */
[----:B-1----:R-:W2:Y:S01]  /*00b0*/  LDG.E R2, desc[UR4][R2.64] ;  /* 0x0000000402027981 */ /* 0x002ea2000c1e1900 */
[----:B------:R-:W-:Y:S01]  /*00c0*/  HFMA2 R5, -RZ, RZ, 0.96630859375, -0.0022525787353515625 ;  /* 0x3bbb989dff057431 */ /* 0x000fe200000001ff */
[----:B------:R-:W-:-:S04]  /*00d0*/  MOV R7, 0x437c0000 ;  /* 0x437c000000077802 */ /* 0x000fc80000000f00 */
[----:B--2---:R-:W-:-:S04]  /*00e0*/  FFMA.SAT R0, R2, R5, 0.5 ;  /* 0x3f00000002007423 */ /* 0x004fc80000002005 */
[----:B------:R-:W-:Y:S02]  /*00f0*/  FFMA.RM R0, R0, R7, 12582913 ;  /* 0x4b40000100007423 */ /* 0x000fe40000004007 */
[----:B------:R-:W0:Y:S02]  /*0100*/  LDC.64 R6, c[0x0][0x388] ;  /* 0x0000e200ff067b82 */ /* 0x000e240000000a00 */
[C---:B------:R-:W-:Y:S01]  /*0110*/  FADD R5, R0.reuse, -12583039 ;  /* 0xcb40007f00057421 */ /* 0x040fe20000000000 */
[----:B------:R-:W-:-:S03]  /*0120*/  SHF.L.U32 R0, R0, 0x17, RZ ;  /* 0x0000001700007819 */ /* 0x000fc600000006ff */
[----:B------:R-:W-:-:S04]  /*0130*/  FFMA R5, R2, 1.4426950216293334961, -R5 ;  /* 0x3fb8aa3b02057823 */ /* 0x000fc80000000805 */
[----:B------:R-:W-:Y:S02]  /*0140*/  FFMA R8, R2, 1.925963033500011079e-08, R5 ;  /* 0x32a5706002087823 */ /* 0x000fe40000000005 */
[----:B------:R-:W1:Y:S02]  /*0150*/  LDC.64 R4, c[0x0][0x390] ;  /* 0x0000e400ff047b82 */ /* 0x000e640000000a00 */
[----:B------:R-:W2:Y:S01]  /*0160*/  MUFU.EX2 R11, R8 ;  /* 0x00000008000b7308 */ /* 0x000ea20000000800 */
[----:B0-----:R-:W-:-:S04]  /*0170*/  IMAD.WIDE R2, R9, 0x4, R6 ;  /* 0x0000000409027825 */ /* 0x001fc800078e0206 */
[----:B--2---:R-:W-:-:S05]  /*0180*/  FMUL R11, R0, R11 ;  /* 0x0000000b000b7220 */ /* 0x004fca0000400000 */
[----:B------:R-:W-:Y:S04]  /*0190*/  STG.E desc[UR4][R2.64], R11 ;  /* 0x0000000b02007986 */ /* 0x000fe8000c101904 */
[----:B-1----:R-:W-:Y:S01]  /*01a0*/  REDG.E.ADD.F32.FTZ.RN.STRONG.GPU desc[UR4][R4.64], R11 ;  /* 0x0000000b040079a6 */ /* 0x002fe2000c12f304 */
[----:B------:R-:W-:Y:S05]  /*01b0*/  EXIT ;  /* 0x000000000000794d */ /* 0x000fea0003800000 */
.L_x_0:
[----:B------:R-:W-:-:S00]  /*01c0*/  BRA `(.L_x_0) ;  /* 0xfffffffc00fc7947 */ /* 0x000fc0000383ffff */
[----:B------:R-:W-:-:S00]  /*01d0*/  NOP ;  /* 0x0000000000007918 */ /* 0x000fc00000000000 */
        /* <DEDUP_REMOVED lines=10> */
.L_x_16:


//--------------------- .text._Z15nomalize_kernelPfPKfi --------------------------
	.section	.text._Z15nomalize_kernelPfPKfi,"ax",@progbits
	.align	128
        .global         _Z15nomalize_kernelPfPKfi
        .type           _Z15nomalize_kernelPfPKfi,@function
        .size           _Z15nomalize_kernelPfPKfi,(.L_x_15 - _Z15nomalize_kernelPfPKfi)
        .other          _Z15nomalize_kernelPfPKfi,@"STO_CUDA_ENTRY STV_DEFAULT"
_Z15nomalize_kernelPfPKfi:
.text._Z15nomalize_kernelPfPKfi:
        /* <DEDUP_REMOVED lines=9> */
[----:B------:R-:W0:Y:S07]  /*0090*/  LDCU.64 UR4, c[0x0][0x358] ;  /* 0x00006b00ff0477ac */ /* 0x000e2e0008000a00 */
[----:B------:R-:W1:Y:S01]  /*00a0*/  LDC.64 R4, c[0x0][0x380] ;  /* 0x0000e000ff047b82 */ /* 0x000e620000000a00 */
[----:B0-----:R-:W2:Y:S01]  /*00b0*/  LDG.E R3, desc[UR4][R2.64] ;  /* 0x0000000402037981 */ /* 0x001ea2000c1e1900 */
[----:B-1----:R-:W-:-:S05]  /*00c0*/  IMAD.WIDE R4, R7, 0x4, R4 ;  /* 0x0000000407047825 */ /* 0x002fca00078e0204 */
[----:B------:R-:W3:Y:S01]  /*00d0*/  LDG.E R0, desc[UR4][R4.64] ;  /* 0x0000000404007981 */ /* 0x000ee2000c1e1900 */
[----:B------:R-:W-:Y:S01]  /*00e0*/  BSSY.RECONVERGENT B0, `(.L_x_1) ;  /* 0x000000c000007945 */ /* 0x000fe20003800200 */
[----:B--2---:R-:W0:Y:S08]  /*00f0*/  MUFU.RCP R6, R3 ;  /* 0x0000000300067308 */ /* 0x004e300000001000 */
[----:B---3--:R-:W1:Y:S01]  /*0100*/  FCHK P0, R0, R3 ;  /* 0x0000000300007302 */ /* 0x008e620000000000 */
[----:B0-----:R-:W-:-:S04]  /*0110*/  FFMA R7, -R3, R6, 1 ;  /* 0x3f80000003077423 */ /* 0x001fc80000000106 */
[----:B------:R-:W-:-:S04]  /*0120*/  FFMA R7, R6, R7, R6 ;  /* 0x0000000706077223 */ /* 0x000fc80000000006 */
[----:B------:R-:W-:-:S04]  /*0130*/  FFMA R6, R0, R7, RZ ;  /* 0x0000000700067223 */ /* 0x000fc800000000ff */
[----:B------:R-:W-:-:S04]  /*0140*/  FFMA R8, -R3, R6, R0 ;  /* 0x0000000603087223 */ /* 0x000fc80000000100 */
[----:B------:R-:W-:Y:S01]  /*0150*/  FFMA R7, R7, R8, R6 ;  /* 0x0000000807077223 */ /* 0x000fe20000000006 */
[----:B-1----:R-:W-:Y:S06]  /*0160*/  @!P0 BRA `(.L_x_2) ;  /* 0x00000000000c8947 */ /* 0x002fec0003800000 */
[----:B------:R-:W-:-:S07]  /*0170*/  MOV R2, 0x190 ;  /* 0x0000019000027802 */ /* 0x000fce0000000f00 */
[----:B------:R-:W-:Y:S05]  /*0180*/  CALL.REL.NOINC `($__internal_0_$__cuda_sm3x_div_rn_noftz_f32_slowpath) ;  /* 0x0000000000107944 */ /* 0x000fea0003c00000 */
[----:B------:R-:W-:-:S07]  /*0190*/  IMAD.MOV.U32 R7, RZ, RZ, R0 ;  /* 0x000000ffff077224 */ /* 0x000fce00078e0000 */
.L_x_2:
[----:B------:R-:W-:Y:S05]  /*01a0*/  BSYNC.RECONVERGENT B0 ;  /* 0x0000000000007941 */ /* 0x000fea0003800200 */
.L_x_1:
[----:B------:R-:W-:Y:S01]  /*01b0*/  STG.E desc[UR4][R4.64], R7 ;  /* 0x0000000704007986 */ /* 0x000fe2000c101904 */
[----:B------:R-:W-:Y:S05]  /*01c0*/  EXIT ;  /* 0x000000000000794d */ /* 0x000fea0003800000 */
        .weak           $__internal_0_$__cuda_sm3x_div_rn_noftz_f32_slowpath
        .type           $__internal_0_$__cuda_sm3x_div_rn_noftz_f32_slowpath,@function
        .size           $__internal_0_$__cuda_sm3x_div_rn_noftz_f32_slowpath,(.L_x_15 - $__internal_0_$__cuda_sm3x_div_rn_noftz_f32_slowpath)
$__internal_0_$__cuda_sm3x_div_rn_noftz_f32_slowpath:
[--C-:B------:R-:W-:Y:S01]  /*01d0*/  SHF.R.U32.HI R7, RZ, 0x17, R3.reuse ;  /* 0x00000017ff077819 */ /* 0x100fe20000011603 */
[----:B------:R-:W-:Y:S01]  /*01e0*/  BSSY.RECONVERGENT B1, `(.L_x_3) ;  /* 0x0000064000017945 */ /* 0x000fe20003800200 */
[--C-:B------:R-:W-:Y:S01]  /*01f0*/  SHF.R.U32.HI R6, RZ, 0x17, R0.reuse ;  /* 0x00000017ff067819 */ /* 0x100fe20000011600 */
[----:B------:R-:W-:Y:S01]  /*0200*/  IMAD.MOV.U32 R8, RZ, RZ, R0 ;  /* 0x000000ffff087224 */ /* 0x000fe200078e0000 */
[----:B------:R-:W-:Y:S01]  /*0210*/  LOP3.LUT R7, R7, 0xff, RZ, 0xc0, !PT ;  /* 0x000000ff07077812 */ /* 0x000fe200078ec0ff */
[----:B------:R-:W-:Y:S01]  /*0220*/  IMAD.MOV.U32 R9, RZ, RZ, R3 ;  /* 0x000000ffff097224 */ /* 0x000fe200078e0003 */
[----:B------:R-:W-:-:S03]  /*0230*/  LOP3.LUT R6, R6, 0xff, RZ, 0xc0, !PT ;  /* 0x000000ff06067812 */ /* 0x000fc600078ec0ff */
[----:B------:R-:W-:Y:S02]  /*0240*/  VIADD R12, R7, 0xffffffff ;  /* 0xffffffff070c7836 */ /* 0x000fe40000000000 */
[----:B------:R-:W-:-:S03]  /*0250*/  VIADD R11, R6, 0xffffffff ;  /* 0xffffffff060b7836 */ /* 0x000fc60000000000 */
[----:B------:R-:W-:-:S04]  /*0260*/  ISETP.GT.U32.AND P0, PT, R12, 0xfd, PT ;  /* 0x000000fd0c00780c */ /* 0x000fc80003f04070 */
[----:B------:R-:W-:-:S13]  /*0270*/  ISETP.GT.U32.OR P0, PT, R11, 0xfd, P0 ;  /* 0x000000fd0b00780c */ /* 0x000fda0000704470 */
[----:B------:R-:W-:Y:S01]  /*0280*/  @!P0 IMAD.MOV.U32 R10, RZ, RZ, RZ ;  /* 0x000000ffff0a8224 */ /* 0x000fe200078e00ff */
[----:B------:R-:W-:Y:S06]  /*0290*/  @!P0 BRA `(.L_x_4) ;  /* 0x00000000005c8947 */ /* 0x000fec0003800000 */
[----:B------:R-:W-:Y:S02]  /*02a0*/  FSETP.GTU.FTZ.AND P0, PT, |R0|, +INF , PT ;  /* 0x7f8000000000780b */ /* 0x000fe40003f1c200 */
[----:B------:R-:W-:-:S04]  /*02b0*/  FSETP.GTU.FTZ.AND P1, PT, |R3|, +INF , PT ;  /* 0x7f8000000300780b */ /* 0x000fc80003f3c200 */
[----:B------:R-:W-:-:S13]  /*02c0*/  PLOP3.LUT P0, PT, P0, P1, PT, 0xf8, 0x8f ;  /* 0x00000000008f781c */ /* 0x000fda0000703f70 */
[----:B------:R-:W-:Y:S05]  /*02d0*/  @P0 BRA `(.L_x_5) ;  /* 0x00000004004c0947 */ /* 0x000fea0003800000 */
[----:B------:R-:W-:-:S13]  /*02e0*/  LOP3.LUT P0, RZ, R9, 0x7fffffff, R8, 0xc8, !PT ;  /* 0x7fffffff09ff7812 */ /* 0x000fda000780c808 */
[----:B------:R-:W-:Y:S05]  /*02f0*/  @!P0 BRA `(.L_x_6) ;  /* 0x00000004003c8947 */ /* 0x000fea0003800000 */
[C---:B------:R-:W-:Y:S02]  /*0300*/  FSETP.NEU.FTZ.AND P2, PT, |R0|.reuse, +INF , PT ;  /* 0x7f8000000000780b */ /* 0x040fe40003f5d200 */
[----:B------:R-:W-:Y:S02]  /*0310*/  FSETP.NEU.FTZ.AND P1, PT, |R3|, +INF , PT ;  /* 0x7f8000000300780b */ /* 0x000fe40003f3d200 */
[----:B------:R-:W-:-:S11]  /*0320*/  FSETP.NEU.FTZ.AND P0, PT, |R0|, +INF , PT ;  /* 0x7f8000000000780b */ /* 0x000fd60003f1d200 */
[----:B------:R-:W-:Y:S05]  /*0330*/  @!P1 BRA !P2, `(.L_x_6) ;  /* 0x00000004002c9947 */ /* 0x000fea0005000000 */
[----:B------:R-:W-:-:S04]  /*0340*/  LOP3.LUT P2, RZ, R8, 0x7fffffff, RZ, 0xc0, !PT ;  /* 0x7fffffff08ff7812 */ /* 0x000fc8000784c0ff */
[----:B------:R-:W-:-:S13]  /*0350*/  PLOP3.LUT P1, PT, P1, P2, PT, 0x2f, 0xf2 ;  /* 0x0000000000f2781c */ /* 0x000fda0000f24577 */
[----:B------:R-:W-:Y:S05]  /*0360*/  @P1 BRA `(.L_x_7) ;  /* 0x0000000400181947 */ /* 0x000fea0003800000 */
[----:B------:R-:W-:-:S04]  /*0370*/  LOP3.LUT P1, RZ, R9, 0x7fffffff, RZ, 0xc0, !PT ;  /* 0x7fffffff09ff7812 */ /* 0x000fc8000782c0ff */
[----:B------:R-:W-:-:S13]  /*0380*/  PLOP3.LUT P0, PT, P0, P1, PT, 0x2f, 0xf2 ;  /* 0x0000000000f2781c */ /* 0x000fda0000702577 */
[----:B------:R-:W-:Y:S05]  /*0390*/  @P0 BRA `(.L_x_8) ;  /* 0x0000000400000947 */ /* 0x000fea0003800000 */
[----:B------:R-:W-:Y:S02]  /*03a0*/  ISETP.GE.AND P0, PT, R11, RZ, PT ;  /* 0x000000ff0b00720c */ /* 0x000fe40003f06270 */
[----:B------:R-:W-:-:S11]  /*03b0*/  ISETP.GE.AND P1, PT, R12, RZ, PT ;  /* 0x000000ff0c00720c */ /* 0x000fd60003f26270 */
[----:B------:R-:W-:Y:S02]  /*03c0*/  @P0 IMAD.MOV.U32 R10, RZ, RZ, RZ ;  /* 0x000000ffff0a0224 */ /* 0x000fe400078e00ff */
[----:B------:R-:W-:Y:S01]  /*03d0*/  @!P0 FFMA R8, R0, 1.84467440737095516160e+19, RZ ;  /* 0x5f80000000088823 */ /* 0x000fe200000000ff */
[----:B------:R-:W-:Y:S02]  /*03e0*/  @!P0 IMAD.MOV.U32 R10, RZ, RZ, -0x40 ;  /* 0xffffffc0ff0a8424 */ /* 0x000fe400078e00ff */
[----:B------:R-:W-:Y:S02]  /*03f0*/  @!P1 FFMA R9, R3, 1.84467440737095516160e+19, RZ ;  /* 0x5f80000003099823 */ /* 0x000fe400000000ff */
[----:B------:R-:W-:-:S07]  /*0400*/  @!P1 VIADD R10, R10, 0x40 ;  /* 0x000000400a0a9836 */ /* 0x000fce0000000000 */
.L_x_4:
[----:B------:R-:W-:Y:S01]  /*0410*/  LEA R0, R7, 0xc0800000, 0x17 ;  /* 0xc080000007007811 */ /* 0x000fe200078eb8ff */
[----:B------:R-:W-:Y:S01]  /*0420*/  VIADD R6, R6, 0xffffff81 ;  /* 0xffffff8106067836 */ /* 0x000fe20000000000 */
[----:B------:R-:W-:Y:S03]  /*0430*/  BSSY.RECONVERGENT B2, `(.L_x_9) ;  /* 0x0000035000027945 */ /* 0x000fe60003800200 */
[----:B------:R-:W-:Y:S01]  /*0440*/  IMAD.IADD R9, R9, 0x1, -R0 ;  /* 0x0000000109097824 */ /* 0x000fe200078e0a00 */
[C---:B------:R-:W-:Y:S01]  /*0450*/  IADD3 R7, PT, PT, R6.reuse, 0x7f, -R7 ;  /* 0x0000007f06077810 */ /* 0x040fe20007ffe807 */
[----:B------:R-:W-:Y:S02]  /*0460*/  IMAD R0, R6, -0x800000, R8 ;  /* 0xff80000006007824 */ /* 0x000fe400078e0208 */
[----:B------:R-:W0:Y:S01]  /*0470*/  MUFU.RCP R3, R9 ;  /* 0x0000000900037308 */ /* 0x000e220000001000 */
[----:B------:R-:W-:Y:S01]  /*0480*/  FADD.FTZ R11, -R9, -RZ ;  /* 0x800000ff090b7221 */ /* 0x000fe20000010100 */
[----:B------:R-:W-:-:S03]  /*0490*/  IMAD.IADD R7, R7, 0x1, R10 ;  /* 0x0000000107077824 */ /* 0x000fc600078e020a */
[----:B0-----:R-:W-:-:S04]  /*04a0*/  FFMA R12, R3, R11, 1 ;  /* 0x3f800000030c7423 */ /* 0x001fc8000000000b */
[----:B------:R-:W-:-:S04]  /*04b0*/  FFMA R12, R3, R12, R3 ;  /* 0x0000000c030c7223 */ /* 0x000fc80000000003 */
[----:B------:R-:W-:-:S04]  /*04c0*/  FFMA R3, R0, R12, RZ ;  /* 0x0000000c00037223 */ /* 0x000fc800000000ff */
[----:B------:R-:W-:-:S04]  /*04d0*/  FFMA R8, R11, R3, R0 ;  /* 0x000000030b087223 */ /* 0x000fc80000000000 */
[----:B------:R-:W-:-:S04]  /*04e0*/  FFMA R13, R12, R8, R3 ;  /* 0x000000080c0d7223 */ /* 0x000fc80000000003 */
[----:B------:R-:W-:-:S04]  /*04f0*/  FFMA R8, R11, R13, R0 ;  /* 0x0000000d0b087223 */ /* 0x000fc80000000000 */
[----:B------:R-:W-:-:S05]  /*0500*/  FFMA R0, R12, R8, R13 ;  /* 0x000000080c007223 */ /* 0x000fca000000000d */
[----:B------:R-:W-:-:S04]  /*0510*/  SHF.R.U32.HI R3, RZ, 0x17, R0 ;  /* 0x00000017ff037819 */ /* 0x000fc80000011600 */
[----:B------:R-:W-:-:S05]  /*0520*/  LOP3.LUT R3, R3, 0xff, RZ, 0xc0, !PT ;  /* 0x000000ff03037812 */ /* 0x000fca00078ec0ff */
[----:B------:R-:W-:-:S04]  /*0530*/  IMAD.IADD R9, R3, 0x1, R7 ;  /* 0x0000000103097824 */ /* 0x000fc800078e0207 */
[----:B------:R-:W-:-:S05]  /*0540*/  VIADD R3, R9, 0xffffffff ;  /* 0xffffffff09037836 */ /* 0x000fca0000000000 */
[----:B------:R-:W-:-:S13]  /*0550*/  ISETP.GE.U32.AND P0, PT, R3, 0xfe, PT ;  /* 0x000000fe0300780c */ /* 0x000fda0003f06070 */
[----:B------:R-:W-:Y:S05]  /*0560*/  @!P0 BRA `(.L_x_10) ;  /* 0x0000000000808947 */ /* 0x000fea0003800000 */
[----:B------:R-:W-:-:S13]  /*0570*/  ISETP.GT.AND P0, PT, R9, 0xfe, PT ;  /* 0x000000fe0900780c */ /* 0x000fda0003f04270 */
[----:B------:R-:W-:Y:S05]  /*0580*/  @P0 BRA `(.L_x_11) ;  /* 0x00000000006c0947 */ /* 0x000fea0003800000 */
[----:B------:R-:W-:-:S13]  /*0590*/  ISETP.GE.AND P0, PT, R9, 0x1, PT ;  /* 0x000000010900780c */ /* 0x000fda0003f06270 */
[----:B------:R-:W-:Y:S05]  /*05a0*/  @P0 BRA `(.L_x_12) ;  /* 0x0000000000740947 */ /* 0x000fea0003800000 */
[----:B------:R-:W-:Y:S02]  /*05b0*/  ISETP.GE.AND P0, PT, R9, -0x18, PT ;  /* 0xffffffe80900780c */ /* 0x000fe40003f06270 */
[----:B------:R-:W-:-:S11]  /*05c0*/  LOP3.LUT R0, R0, 0x80000000, RZ, 0xc0, !PT ;  /* 0x8000000000007812 */ /* 0x000fd600078ec0ff */
[----:B------:R-:W-:Y:S05]  /*05d0*/  @!P0 BRA `(.L_x_12) ;  /* 0x0000000000688947 */ /* 0x000fea0003800000 */
[CCC-:B------:R-:W-:Y:S01]  /*05e0*/  FFMA.RZ R3, R12.reuse, R8.reuse, R13.reuse ;  /* 0x000000080c037223 */ /* 0x1c0fe2000000c00d */
[CCC-:B------:R-:W-:Y:S01]  /*05f0*/  FFMA.RM R6, R12.reuse, R8.reuse, R13.reuse ;  /* 0x000000080c067223 */ /* 0x1c0fe2000000400d */
[C---:B------:R-:W-:Y:S02]  /*0600*/  ISETP.NE.AND P2, PT, R9.reuse, RZ, PT ;  /* 0x000000ff0900720c */ /* 0x040fe40003f45270 */
[----:B------:R-:W-:Y:S02]  /*0610*/  ISETP.NE.AND P1, PT, R9, RZ, PT ;  /* 0x000000ff0900720c */ /* 0x000fe40003f25270 */
[----:B------:R-:W-:Y:S01]  /*0620*/  LOP3.LUT R7, R3, 0x7fffff, RZ, 0xc0, !PT ;  /* 0x007fffff03077812 */ /* 0x000fe200078ec0ff */
[----:B------:R-:W-:Y:S01]  /*0630*/  FFMA.RP R3, R12, R8, R13 ;  /* 0x000000080c037223 */ /* 0x000fe2000000800d */
[----:B------:R-:W-:Y:S02]  /*0640*/  VIADD R8, R9, 0x20 ;  /* 0x0000002009087836 */ /* 0x000fe40000000000 */
[----:B------:R-:W-:Y:S01]  /*0650*/  LOP3.LUT R7, R7, 0x800000, RZ, 0xfc, !PT ;  /* 0x0080000007077812 */ /* 0x000fe200078efcff */
[----:B------:R-:W-:Y:S01]  /*0660*/  IMAD.MOV R9, RZ, RZ, -R9 ;  /* 0x000000ffff097224 */ /* 0x000fe200078e0a09 */
[----:B------:R-:W-:-:S02]  /*0670*/  FSETP.NEU.FTZ.AND P0, PT, R3, R6, PT ;  /* 0x000000060300720b */ /* 0x000fc40003f1d000 */
[----:B------:R-:W-:Y:S02]  /*0680*/  SHF.L.U32 R8, R7, R8, RZ ;  /* 0x0000000807087219 */ /* 0x000fe400000006ff */
[----:B------:R-:W-:Y:S02]  /*0690*/  SEL R6, R9, RZ, P2 ;  /* 0x000000ff09067207 */ /* 0x000fe40001000000 */
[----:B------:R-:W-:Y:S02]  /*06a0*/  ISETP.NE.AND P1, PT, R8, RZ, P1 ;  /* 0x000000ff0800720c */ /* 0x000fe40000f25270 */
[----:B------:R-:W-:Y:S02]  /*06b0*/  SHF.R.U32.HI R6, RZ, R6, R7 ;  /* 0x00000006ff067219 */ /* 0x000fe40000011607 */
[----:B------:R-:W-:Y:S02]  /*06c0*/  PLOP3.LUT P0, PT, P0, P1, PT, 0xf8, 0x8f ;  /* 0x00000000008f781c */ /* 0x000fe40000703f70 */
[----:B------:R-:W-:-:S02]  /*06d0*/  SHF.R.U32.HI R8, RZ, 0x1, R6 ;  /* 0x00000001ff087819 */ /* 0x000fc40000011606 */
[----:B------:R-:W-:-:S04]  /*06e0*/  SEL R3, RZ, 0x1, !P0 ;  /* 0x00000001ff037807 */ /* 0x000fc80004000000 */
[----:B------:R-:W-:-:S04]  /*06f0*/  LOP3.LUT R3, R3, 0x1, R8, 0xf8, !PT ;  /* 0x0000000103037812 */ /* 0x000fc800078ef808 */
[----:B------:R-:W-:-:S05]  /*0700*/  LOP3.LUT R3, R3, R6, RZ, 0xc0, !PT ;  /* 0x0000000603037212 */ /* 0x000fca00078ec0ff */
[----:B------:R-:W-:-:S05]  /*0710*/  IMAD.IADD R3, R8, 0x1, R3 ;  /* 0x0000000108037824 */ /* 0x000fca00078e0203 */
[----:B------:R-:W-:Y:S01]  /*0720*/  LOP3.LUT R0, R3, R0, RZ, 0xfc, !PT ;  /* 0x0000000003007212 */ /* 0x000fe200078efcff */
[----:B------:R-:W-:Y:S06]  /*0730*/  BRA `(.L_x_12) ;  /* 0x0000000000107947 */ /* 0x000fec0003800000 */
.L_x_11:
[----:B------:R-:W-:-:S04]  /*0740*/  LOP3.LUT R0, R0, 0x80000000, RZ, 0xc0, !PT ;  /* 0x8000000000007812 */ /* 0x000fc800078ec0ff */
[----:B------:R-:W-:Y:S01]  /*0750*/  LOP3.LUT R0, R0, 0x7f800000, RZ, 0xfc, !PT ;  /* 0x7f80000000007812 */ /* 0x000fe200078efcff */
[----:B------:R-:W-:Y:S06]  /*0760*/  BRA `(.L_x_12) ;  /* 0x0000000000047947 */ /* 0x000fec0003800000 */
.L_x_10:
[----:B------:R-:W-:-:S07]  /*0770*/  IMAD R0, R7, 0x800000, R0 ;  /* 0x0080000007007824 */ /* 0x000fce00078e0200 */
.L_x_12:
[----:B------:R-:W-:Y:S05]  /*0780*/  BSYNC.RECONVERGENT B2 ;  /* 0x0000000000027941 */ /* 0x000fea0003800200 */
.L_x_9:
[----:B------:R-:W-:Y:S05]  /*0790*/  BRA `(.L_x_13) ;  /* 0x0000000000207947 */ /* 0x000fea0003800000 */
.L_x_8:
[----:B------:R-:W-:-:S04]  /*07a0*/  LOP3.LUT R0, R9, 0x80000000, R8, 0x48, !PT ;  /* 0x8000000009007812 */ /* 0x000fc800078e4808 */
[----:B------:R-:W-:Y:S01]  /*07b0*/  LOP3.LUT R0, R0, 0x7f800000, RZ, 0xfc, !PT ;  /* 0x7f80000000007812 */ /* 0x000fe200078efcff */
[----:B------:R-:W-:Y:S06]  /*07c0*/  BRA `(.L_x_13) ;  /* 0x0000000000147947 */ /* 0x000fec0003800000 */
.L_x_7:
[----:B------:R-:W-:Y:S01]  /*07d0*/  LOP3.LUT R0, R9, 0x80000000, R8, 0x48, !PT ;  /* 0x8000000009007812 */ /* 0x000fe200078e4808 */
[----:B------:R-:W-:Y:S06]  /*07e0*/  BRA `(.L_x_13) ;  /* 0x00000000000c7947 */ /* 0x000fec0003800000 */
.L_x_6:
[----:B------:R-:W0:Y:S01]  /*07f0*/  MUFU.RSQ R0, -QNAN ;  /* 0xffc0000000007908 */ /* 0x000e220000001400 */
[----:B------:R-:W-:Y:S05]  /*0800*/  BRA `(.L_x_13) ;  /* 0x0000000000047947 */ /* 0x000fea0003800000 */
.L_x_5:
[----:B------:R-:W-:-:S07]  /*0810*/  FADD.FTZ R0, R0, R3 ;  /* 0x0000000300007221 */ /* 0x000fce0000010000 */
.L_x_13:
[----:B------:R-:W-:Y:S05]  /*0820*/  BSYNC.RECONVERGENT B1 ;  /* 0x0000000000017941 */ /* 0x000fea0003800200 */
.L_x_3:
[----:B------:R-:W-:-:S04]  /*0830*/  IMAD.MOV.U32 R3, RZ, RZ, 0x0 ;  /* 0x00000000ff037424 */ /* 0x000fc800078e00ff */
[----:B0-----:R-:W-:Y:S05]  /*0840*/  RET.REL.NODEC R2 `(_Z15nomalize_kernelPfPKfi) ;  /* 0xfffffff402ec7950 */ /* 0x001fea0003c3ffff */
.L_x_14:
        /* <DEDUP_REMOVED lines=11> */
.L_x_15:


//--------------------- .nv.shared.reserved.0     --------------------------
	.section	.nv.shared.reserved.0,"aw",@nobits
	.weak		__nv_reservedSMEM_offset_0_alias
	.size		__nv_reservedSMEM_offset_0_alias, 0, 64
	.other		__nv_reservedSMEM_offset_0_alias,@"STO_CUDA_RESERVED_SHARED STV_DEFAULT"
__nv_reservedSMEM_offset_0_alias:
	.zero		0
	.zero		64


//--------------------- .nv.constant0._Z14exp_sum_kernelPKfPfS1_i --------------------------
	.section	.nv.constant0._Z14exp_sum_kernelPKfPfS1_i,"a",@progbits
	.sectionflags	@""
	.align	4
.nv.constant0._Z14exp_sum_kernelPKfPfS1_i:
	.zero		924


//--------------------- .nv.constant0._Z15nomalize_kernelPfPKfi --------------------------
	.section	.nv.constant0._Z15nomalize_kernelPfPKfi,"a",@progbits
	.sectionflags	@""
	.align	4
.nv.constant0._Z15nomalize_kernelPfPKfi:
	.zero		916


//--------------------- SYMBOLS --------------------------

	.type		.nv.reservedSmem.offset0,@object
	.size		.nv.reservedSmem.offset0,0x4
